	.headerflags	@"EF_CUDA_TEXMODE_UNIFIED EF_CUDA_64BIT_ADDRESS EF_CUDA_ACCELERATORS EF_CUDA_SM90 EF_CUDA_VIRTUAL_SM(EF_CUDA_SM90)"
	.elftype	@"ET_EXEC"


//--------------------- .nv.info                  --------------------------
	.section	.nv.info,"",@"SHT_CUDA_INFO"
	.align	4


	//----- nvinfo : EIATTR_REGCOUNT
	.align		4
        /*0000*/ 	.byte	0x04, 0x2f
        /*0002*/ 	.short	(.L_3 - .L_2)
	.align		4
.L_2:
        /*0004*/ 	.word	index@(triton_poi_fused__native_batch_norm_legit_no_training_convolution_relu_38)
        /*0008*/ 	.word	0x00000020


	//----- nvinfo : EIATTR_MIN_STACK_SIZE
	.align		4
.L_3:
        /*000c*/ 	.byte	0x04, 0x12
        /*000e*/ 	.short	(.L_5 - .L_4)
	.align		4
.L_4:
        /*0010*/ 	.word	index@(triton_poi_fused__native_batch_norm_legit_no_training_convolution_relu_38)
        /*0014*/ 	.word	0x00000000


	//----- nvinfo : EIATTR_FRAME_SIZE
	.align		4
.L_5:
        /*0018*/ 	.byte	0x04, 0x11
        /*001a*/ 	.short	(.L_7 - .L_6)
	.align		4
.L_6:
        /*001c*/ 	.word	index@(triton_poi_fused__native_batch_norm_legit_no_training_convolution_relu_38)
        /*0020*/ 	.word	0x00000000


	//----- nvinfo : EIATTR_MIN_STACK_SIZE
	.align		4
.L_7:
        /*0024*/ 	.byte	0x04, 0x12
        /*0026*/ 	.short	(.L_9 - .L_8)
	.align		4
.L_8:
        /*0028*/ 	.word	index@(triton_poi_fused__native_batch_norm_legit_no_training_convolution_relu_38)
        /*002c*/ 	.word	0x00000000
.L_9:


//--------------------- .nv.info.triton_poi_fused__native_batch_norm_legit_no_training_convolution_relu_38 --------------------------
	.section	.nv.info.triton_poi_fused__native_batch_norm_legit_no_training_convolution_relu_38,"",@"SHT_CUDA_INFO"
	.sectionflags	@""
	.align	4


	//----- nvinfo : EIATTR_CUDA_API_VERSION
	.align		4
        /*0000*/ 	.byte	0x04, 0x37
        /*0002*/ 	.short	(.L_11 - .L_10)
.L_10:
        /*0004*/ 	.word	0x0000007c


	//----- nvinfo : EIATTR_KPARAM_INFO
	.align		4
.L_11:
        /*0008*/ 	.byte	0x04, 0x17
        /*000a*/ 	.short	(.L_13 - .L_12)
.L_12:
        /*000c*/ 	.word	0x00000000
        /*0010*/ 	.short	0x0007
        /*0012*/ 	.short	0x0038
        /*0014*/ 	.byte	0x00, 0xf0, 0x11, 0x00


	//----- nvinfo : EIATTR_KPARAM_INFO
	.align		4
.L_13:
        /*0018*/ 	.byte	0x04, 0x17
        /*001a*/ 	.short	(.L_15 - .L_14)
.L_14:
        /*001c*/ 	.word	0x00000000
        /*0020*/ 	.short	0x0006
        /*0022*/ 	.short	0x0030
        /*0024*/ 	.byte	0x00, 0xf4, 0x21, 0x00


	//----- nvinfo : EIATTR_KPARAM_INFO
	.align		4
.L_15:
        /*0028*/ 	.byte	0x04, 0x17
        /*002a*/ 	.short	(.L_17 - .L_16)
.L_16:
        /*002c*/ 	.word	0x00000000
        /*0030*/ 	.short	0x0005
        /*0032*/ 	.short	0x0028
        /*0034*/ 	.byte	0x00, 0xf4, 0x21, 0x00


	//----- nvinfo : EIATTR_KPARAM_INFO
	.align		4
.L_17:
        /*0038*/ 	.byte	0x04, 0x17
        /*003a*/ 	.short	(.L_19 - .L_18)
.L_18:
        /*003c*/ 	.word	0x00000000
        /*0040*/ 	.short	0x0004
        /*0042*/ 	.short	0x0020
        /*0044*/ 	.byte	0x00, 0xf4, 0x21, 0x00


	//----- nvinfo : EIATTR_KPARAM_INFO
	.align		4
.L_19:
        /*0048*/ 	.byte	0x04, 0x17
        /*004a*/ 	.short	(.L_21 - .L_20)
.L_20:
        /*004c*/ 	.word	0x00000000
        /*0050*/ 	.short	0x0003
        /*0052*/ 	.short	0x0018
        /*0054*/ 	.byte	0x00, 0xf4, 0x21, 0x00


	//----- nvinfo : EIATTR_KPARAM_INFO
	.align		4
.L_21:
        /*0058*/ 	.byte	0x04, 0x17
        /*005a*/ 	.short	(.L_23 - .L_22)
.L_22:
        /*005c*/ 	.word	0x00000000
        /*0060*/ 	.short	0x0002
        /*0062*/ 	.short	0x0010
        /*0064*/ 	.byte	0x00, 0xf4, 0x21, 0x00


	//----- nvinfo : EIATTR_KPARAM_INFO
	.align		4
.L_23:
        /*0068*/ 	.byte	0x04, 0x17
        /*006a*/ 	.short	(.L_25 - .L_24)
.L_24:
        /*006c*/ 	.word	0x00000000
        /*0070*/ 	.short	0x0001
        /*0072*/ 	.short	0x0008
        /*0074*/ 	.byte	0x00, 0xf4, 0x21, 0x00


	//----- nvinfo : EIATTR_KPARAM_INFO
	.align		4
.L_25:
        /*0078*/ 	.byte	0x04, 0x17
        /*007a*/ 	.short	(.L_27 - .L_26)
.L_26:
        /*007c*/ 	.word	0x00000000
        /*0080*/ 	.short	0x0000
        /*0082*/ 	.short	0x0000
        /*0084*/ 	.byte	0x00, 0xf4, 0x21, 0x00


	//----- nvinfo : EIATTR_SPARSE_MMA_MASK
	.align		4
.L_27:
        /*0088*/ 	.byte	0x03, 0x50
        /*008a*/ 	.short	0x0000


	//----- nvinfo : EIATTR_MAXREG_COUNT
	.align		4
        /*008c*/ 	.byte	0x03, 0x1b
        /*008e*/ 	.short	0x00ff


	//----- nvinfo : EIATTR_EXIT_INSTR_OFFSETS
	.align		4
        /*0090*/ 	.byte	0x04, 0x1c
        /*0092*/ 	.short	(.L_29 - .L_28)


	//   ....[0]....
.L_28:
        /*0094*/ 	.word	0x000007b0


	//----- nvinfo : EIATTR_REQNTID
	.align		4
.L_29:
        /*0098*/ 	.byte	0x04, 0x10
        /*009a*/ 	.short	(.L_31 - .L_30)
.L_30:
        /*009c*/ 	.word	0x00000080
        /*00a0*/ 	.word	0x00000001
        /*00a4*/ 	.word	0x00000001


	//----- nvinfo : EIATTR_CBANK_PARAM_SIZE
	.align		4
.L_31:
        /*00a8*/ 	.byte	0x03, 0x19
        /*00aa*/ 	.short	0x003c


	//----- nvinfo : EIATTR_PARAM_CBANK
	.align		4
        /*00ac*/ 	.byte	0x04, 0x0a
        /*00ae*/ 	.short	(.L_33 - .L_32)
	.align		4
.L_32:
        /*00b0*/ 	.word	index@(.nv.constant0.triton_poi_fused__native_batch_norm_legit_no_training_convolution_relu_38)
        /*00b4*/ 	.short	0x0210
        /*00b6*/ 	.short	0x003c


	//----- nvinfo : EIATTR_SW_WAR
	.align		4
.L_33:
        /*00b8*/ 	.byte	0x04, 0x36
        /*00ba*/ 	.short	(.L_35 - .L_34)
.L_34:
        /*00bc*/ 	.word	0x00000008
.L_35:


//--------------------- .nv.callgraph             --------------------------
	.section	.nv.callgraph,"",@"SHT_CUDA_CALLGRAPH"
	.align	4
	.sectionentsize	8
	.align		4
        /*0000*/ 	.word	0x00000000
	.align		4
        /*0004*/ 	.word	0xffffffff
	.align		4
        /*0008*/ 	.word	0x00000000
	.align		4
        /*000c*/ 	.word	0xfffffffe
	.align		4
        /*0010*/ 	.word	0x00000000
	.align		4
        /*0014*/ 	.word	0xfffffffd
	.align		4
        /*0018*/ 	.word	0x00000000
	.align		4
        /*001c*/ 	.word	0xfffffffc


//--------------------- .nv.constant4             --------------------------
	.section	.nv.constant4,"a",@progbits
	.align	8
	.align		8
.nv.constant4:
        /*0000*/ 	.dword	_$_str
	.align		8
        /*0008*/ 	.dword	_$_str_$_2


//--------------------- .text.triton_poi_fused__native_batch_norm_legit_no_training_convolution_relu_38 --------------------------
	.section	.text.triton_poi_fused__native_batch_norm_legit_no_training_convolution_relu_38,"ax",@progbits
	.align	128
        .global         triton_poi_fused__native_batch_norm_legit_no_training_convolution_relu_38
        .type           triton_poi_fused__native_batch_norm_legit_no_training_convolution_relu_38,@function
        .size           triton_poi_fused__native_batch_norm_legit_no_training_convolution_relu_38,(.L_x_1 - triton_poi_fused__native_batch_norm_legit_no_training_convolution_relu_38)
        .other          triton_poi_fused__native_batch_norm_legit_no_training_convolution_relu_38,@"STO_CUDA_ENTRY STV_DEFAULT"
triton_poi_fused__native_batch_norm_legit_no_training_convolution_relu_38:
.text.triton_poi_fused__native_batch_norm_legit_no_training_convolution_relu_38:
[----:B------:R-:W-:Y:S01]  /*0000*/  LDC R1, c[0x0][0x28] ;  /* 0x00000a00ff017b82 */ /* 0x000fe20000000800 */
[----:B------:R-:W1:Y:S01]  /*0010*/  S2R R0, SR_TID.X ;  /* 0x0000000000007919 */ /* 0x000e620000002100 */
[----:B------:R-:W-:-:S06]  /*0020*/  ULDC.64 UR4, c[0x0][0x208] ;  /* 0x0000820000047ab9 */ /* 0x000fcc0000000a00 */
[----:B------:R-:W2:Y:S01]  /*0030*/  LDC.64 R28, c[0x0][0x218] ;  /* 0x00008600ff1c7b82 */ /* 0x000ea20000000a00 */
[----:B------:R-:W3:Y:S07]  /*0040*/  S2R R5, SR_CTAID.X ;  /* 0x0000000000057919 */ /* 0x000eee0000002500 */
[----:B------:R-:W4:Y:S08]  /*0050*/  LDC.64 R26, c[0x0][0x220] ;  /* 0x00008800ff1a7b82 */ /* 0x000f300000000a00 */
[----:B------:R-:W5:Y:S01]  /*0060*/  LDC.64 R22, c[0x0][0x230] ;  /* 0x00008c00ff167b82 */ /* 0x000f620000000a00 */
[----:B-1----:R-:W-:-:S02]  /*0070*/  SHF.L.U32 R0, R0, 0x2, RZ ;  /* 0x0000000200007819 */ /* 0x002fc400000006ff */
[----:B---3--:R-:W-:Y:S02]  /*0080*/  SHF.R.S32.HI R3, RZ, 0x15, R5 ;  /* 0x00000015ff037819 */ /* 0x008fe40000011405 */
[----:B------:R-:W-:Y:S02]  /*0090*/  LOP3.LUT R0, R0, 0x1fc, RZ, 0xc0, !PT ;  /* 0x000001fc00007812 */ /* 0x000fe400078ec0ff */
[----:B------:R-:W-:Y:S02]  /*00a0*/  SGXT R3, R3, 0x1 ;  /* 0x000000010303781a */ /* 0x000fe40000000200 */
[----:B------:R-:W-:Y:S02]  /*00b0*/  LEA R0, R5, R0, 0xa ;  /* 0x0000000005007211 */ /* 0x000fe400078e50ff */
[----:B------:R-:W1:Y:S02]  /*00c0*/  LDC.64 R4, c[0x0][0x228] ;  /* 0x00008a00ff047b82 */ /* 0x000e640000000a00 */
[----:B------:R-:W-:-:S04]  /*00d0*/  LEA.HI R3, R3, R0, RZ, 0x8 ;  /* 0x0000000003037211 */ /* 0x000fc800078f40ff */
[----:B------:R-:W-:Y:S02]  /*00e0*/  SHF.R.S32.HI R9, RZ, 0x8, R3 ;  /* 0x00000008ff097819 */ /* 0x000fe40000011403 */
[----:B------:R-:W-:Y:S02]  /*00f0*/  IADD3 R3, R3, 0x200, RZ ;  /* 0x0000020003037810 */ /* 0x000fe40007ffe0ff */
[----:B------:R-:W-:Y:S02]  /*0100*/  LEA.HI R2, R9, R9, RZ, 0x8 ;  /* 0x0000000909027211 */ /* 0x000fe400078f40ff */
[----:B------:R-:W-:Y:S02]  /*0110*/  SHF.R.S32.HI R3, RZ, 0x8, R3 ;  /* 0x00000008ff037819 */ /* 0x000fe40000011403 */
[----:B------:R-:W-:Y:S02]  /*0120*/  LOP3.LUT R2, R2, 0xffffff00, RZ, 0xc0, !PT ;  /* 0xffffff0002027812 */ /* 0x000fe400078ec0ff */
[----:B------:R-:W-:-:S02]  /*0130*/  LEA.HI R6, R3, R3, RZ, 0x8 ;  /* 0x0000000303067211 */ /* 0x000fc400078f40ff */
[----:B------:R-:W-:Y:S02]  /*0140*/  IADD3 R9, R9, -R2, RZ ;  /* 0x8000000209097210 */ /* 0x000fe40007ffe0ff */
[----:B------:R-:W-:-:S04]  /*0150*/  LOP3.LUT R6, R6, 0xffffff00, RZ, 0xc0, !PT ;  /* 0xffffff0006067812 */ /* 0x000fc800078ec0ff */
[----:B------:R-:W-:Y:S01]  /*0160*/  IADD3 R3, R3, -R6, RZ ;  /* 0x8000000603037210 */ /* 0x000fe20007ffe0ff */
[--C-:B-1----:R-:W-:Y:S01]  /*0170*/  IMAD.WIDE R12, R9, 0x4, R4.reuse ;  /* 0x00000004090c7825 */ /* 0x102fe200078e0204 */
[----:B------:R-:W1:Y:S03]  /*0180*/  LDC.64 R6, c[0x0][0x210] ;  /* 0x00008400ff067b82 */ /* 0x000e660000000a00 */
[----:B------:R-:W-:Y:S01]  /*0190*/  IMAD.WIDE R24, R3, 0x4, R4 ;  /* 0x0000000403187825 */ /* 0x000fe200078e0204 */
[----:B------:R-:W3:Y:S04]  /*01a0*/  LDG.E.EL R21, desc[UR4][R12.64] ;  /* 0x000000040c157981 */ /* 0x000ee8000c2e1900 */
[----:B------:R-:W5:Y:S01]  /*01b0*/  LDC.64 R4, c[0x0][0x238] ;  /* 0x00008e00ff047b82 */ /* 0x000f620000000a00 */
[----:B------:R-:W3:Y:S01]  /*01c0*/  LDG.E.EL R24, desc[UR4][R24.64] ;  /* 0x0000000418187981 */ /* 0x000ee2000c2e1900 */
[----:B--2---:R-:W-:-:S05]  /*01d0*/  IMAD.WIDE R10, R9, 0x4, R28 ;  /* 0x00000004090a7825 */ /* 0x004fca00078e021c */
[----:B------:R4:W2:Y:S01]  /*01e0*/  LDG.E.EL R19, desc[UR4][R10.64] ;  /* 0x000000040a137981 */ /* 0x0008a2000c2e1900 */
[----:B-1----:R-:W-:-:S04]  /*01f0*/  IMAD.WIDE R6, R0, 0x4, R6 ;  /* 0x0000000400067825 */ /* 0x002fc800078e0206 */
[C---:B----4-:R-:W-:Y:S01]  /*0200*/  IMAD.WIDE R10, R9.reuse, 0x4, R26 ;  /* 0x00000004090a7825 */ /* 0x050fe200078e021a */
[----:B------:R-:W2:Y:S04]  /*0210*/  LDG.E.128 R12, desc[UR4][R6.64] ;  /* 0x00000004060c7981 */ /* 0x000ea8000c1e1d00 */
[----:B------:R-:W4:Y:S01]  /*0220*/  LDG.E.EL R18, desc[UR4][R10.64] ;  /* 0x000000040a127981 */ /* 0x000f22000c2e1900 */
[----:B-----5:R-:W-:-:S04]  /*0230*/  IMAD.WIDE R16, R9, 0x4, R22 ;  /* 0x0000000409107825 */ /* 0x020fc800078e0216 */
[----:B0-----:R-:W-:Y:S02]  /*0240*/  IMAD.WIDE R8, R9, 0x4, R4 ;  /* 0x0000000409087825 */ /* 0x001fe400078e0204 */
[----:B------:R-:W5:Y:S02]  /*0250*/  LDG.E.EL R17, desc[UR4][R16.64] ;  /* 0x0000000410117981 */ /* 0x000f64000c2e1900 */
[C---:B------:R-:W-:Y:S02]  /*0260*/  IMAD.WIDE R28, R3.reuse, 0x4, R28 ;  /* 0x00000004031c7825 */ /* 0x040fe400078e021c */
[----:B------:R-:W5:Y:S02]  /*0270*/  LDG.E.EL R20, desc[UR4][R8.64] ;  /* 0x0000000408147981 */ /* 0x000f64000c2e1900 */
[C---:B------:R-:W-:Y:S02]  /*0280*/  IMAD.WIDE R26, R3.reuse, 0x4, R26 ;  /* 0x00000004031a7825 */ /* 0x040fe400078e021a */
[----:B------:R0:W5:Y:S04]  /*0290*/  LDG.E.EL R16, desc[UR4][R28.64] ;  /* 0x000000041c107981 */ /* 0x000168000c2e1900 */
[----:B------:R-:W5:Y:S01]  /*02a0*/  LDG.E.128 R8, desc[UR4][R6.64+0x800] ;  /* 0x0008000406087981 */ /* 0x000f62000c1e1d00 */
[----:B------:R-:W-:-:S03]  /*02b0*/  IMAD.WIDE R4, R3, 0x4, R4 ;  /* 0x0000000403047825 */ /* 0x000fc600078e0204 */
[----:B------:R-:W5:Y:S01]  /*02c0*/  LDG.E.EL R2, desc[UR4][R26.64] ;  /* 0x000000041a027981 */ /* 0x000f62000c2e1900 */
[----:B------:R-:W-:-:S03]  /*02d0*/  IMAD.WIDE R22, R3, 0x4, R22 ;  /* 0x0000000403167825 */ /* 0x000fc600078e0216 */
[----:B------:R-:W5:Y:S04]  /*02e0*/  LDG.E.EL R4, desc[UR4][R4.64] ;  /* 0x0000000404047981 */ /* 0x000f68000c2e1900 */
[----:B------:R1:W5:Y:S01]  /*02f0*/  LDG.E.EL R3, desc[UR4][R22.64] ;  /* 0x0000000416037981 */ /* 0x000362000c2e1900 */
[----:B---3--:R-:W-:Y:S01]  /*0300*/  FADD R21, R21, 9.9999997473787516356e-06 ;  /* 0x3727c5ac15157421 */ /* 0x008fe20000000000 */
[----:B------:R-:W-:-:S03]  /*0310*/  FADD R24, R24, 9.9999997473787516356e-06 ;  /* 0x3727c5ac18187421 */ /* 0x000fc60000000000 */
[----:B------:R-:W3:Y:S08]  /*0320*/  MUFU.SQRT R25, R21 ;  /* 0x0000001500197308 */ /* 0x000ef00000002000 */
[----:B0-----:R-:W0:Y:S01]  /*0330*/  MUFU.SQRT R28, R24 ;  /* 0x00000018001c7308 */ /* 0x001e220000002000 */
[C---:B---3--:R-:W-:Y:S02]  /*0340*/  FSETP.GT.AND P0, PT, R25.reuse, 8.50705917302346158658e+37, PT ;  /* 0x7e8000001900780b */ /* 0x048fe40003f04000 */
[----:B------:R-:W-:-:S02]  /*0350*/  FSETP.GEU.AND P2, PT, R25, 1.175494350822287508e-38, PT ;  /* 0x008000001900780b */ /* 0x000fc40003f4e000 */
[C---:B0-----:R-:W-:Y:S02]  /*0360*/  FSETP.GT.AND P1, PT, R28.reuse, 8.50705917302346158658e+37, PT ;  /* 0x7e8000001c00780b */ /* 0x041fe40003f24000 */
[----:B------:R-:W-:-:S07]  /*0370*/  FSETP.GEU.AND P3, PT, R28, 1.175494350822287508e-38, PT ;  /* 0x008000001c00780b */ /* 0x000fce0003f6e000 */
[----:B------:R-:W-:Y:S01]  /*0380*/  @P0 FMUL R25, R25, 0.25 ;  /* 0x3e80000019190820 */ /* 0x000fe20000400000 */
[----:B------:R-:W-:-:S03]  /*0390*/  HFMA2.MMA R24, -RZ, RZ, 1.625, 0 ;  /* 0x3e800000ff187435 */ /* 0x000fc600000001ff */
[----:B------:R-:W-:Y:S01]  /*03a0*/  @!P2 FMUL R25, R25, 16777216 ;  /* 0x4b8000001919a820 */ /* 0x000fe20000400000 */
[----:B------:R-:W-:-:S04]  /*03b0*/  @P1 FMUL R28, R28, 0.25 ;  /* 0x3e8000001c1c1820 */ /* 0x000fc80000400000 */
[----:B------:R-:W-:Y:S01]  /*03c0*/  @!P3 FMUL R28, R28, 16777216 ;  /* 0x4b8000001c1cb820 */ /* 0x000fe20000400000 */
[----:B------:R-:W0:Y:S01]  /*03d0*/  MUFU.RCP R25, R25 ;  /* 0x0000001900197308 */ /* 0x000e220000001000 */
[----:B-1----:R-:W-:-:S07]  /*03e0*/  FSEL R22, R24, 1, P0 ;  /* 0x3f80000018167808 */ /* 0x002fce0000000000 */
[----:B------:R1:W3:Y:S01]  /*03f0*/  MUFU.RCP R5, R28 ;  /* 0x0000001c00057308 */ /* 0x0002e20000001000 */
[----:B------:R-:W-:Y:S01]  /*0400*/  FSEL R24, R24, 1, P1 ;  /* 0x3f80000018187808 */ /* 0x000fe20000800000 */
[----:B------:R-:W-:Y:S01]  /*0410*/  @!P2 FMUL R22, R22, 16777216 ;  /* 0x4b8000001616a820 */ /* 0x000fe20000400000 */
[--C-:B--2---:R-:W-:Y:S01]  /*0420*/  FADD R13, R13, R19.reuse ;  /* 0x000000130d0d7221 */ /* 0x104fe20000000000 */
[--C-:B------:R-:W-:Y:S01]  /*0430*/  FADD R12, R12, R19.reuse ;  /* 0x000000130c0c7221 */ /* 0x100fe20000000000 */
[--C-:B------:R-:W-:Y:S01]  /*0440*/  FADD R14, R14, R19.reuse ;  /* 0x000000130e0e7221 */ /* 0x100fe20000000000 */
[----:B------:R-:W-:Y:S01]  /*0450*/  @!P3 FMUL R24, R24, 16777216 ;  /* 0x4b8000001818b820 */ /* 0x000fe20000400000 */
[----:B------:R-:W-:Y:S01]  /*0460*/  FADD R15, R15, R19 ;  /* 0x000000130f0f7221 */ /* 0x000fe20000000000 */
[----:B0-----:R-:W-:Y:S01]  /*0470*/  FMUL R21, R25, R22 ;  /* 0x0000001619157220 */ /* 0x001fe20000400000 */
[C---:B----4-:R-:W-:Y:S01]  /*0480*/  FADD R22, -R18.reuse, R12 ;  /* 0x0000000c12167221 */ /* 0x050fe20000000100 */
[C---:B------:R-:W-:Y:S01]  /*0490*/  FADD R26, -R18.reuse, R14 ;  /* 0x0000000e121a7221 */ /* 0x040fe20000000100 */
[C---:B-1----:R-:W-:Y:S01]  /*04a0*/  FADD R28, -R18.reuse, R15 ;  /* 0x0000000f121c7221 */ /* 0x042fe20000000100 */
[----:B---3--:R-:W-:Y:S01]  /*04b0*/  FMUL R5, R5, R24 ;  /* 0x0000001805057220 */ /* 0x008fe20000400000 */
[----:B------:R-:W-:-:S02]  /*04c0*/  FADD R24, -R18, R13 ;  /* 0x0000000d12187221 */ /* 0x000fc40000000100 */
[----:B------:R-:W0:Y:S01]  /*04d0*/  LDC.64 R18, c[0x0][0x240] ;  /* 0x00009000ff127b82 */ /* 0x000e220000000a00 */
[C---:B------:R-:W-:Y:S01]  /*04e0*/  FMUL R27, R21.reuse, R22 ;  /* 0x00000016151b7220 */ /* 0x040fe20000400000 */
[C---:B------:R-:W-:Y:S01]  /*04f0*/  FMUL R24, R21.reuse, R24 ;  /* 0x0000001815187220 */ /* 0x040fe20000400000 */
[C---:B------:R-:W-:Y:S01]  /*0500*/  FMUL R23, R21.reuse, R26 ;  /* 0x0000001a15177220 */ /* 0x040fe20000400000 */
[----:B------:R-:W-:Y:S01]  /*0510*/  FMUL R25, R21, R28 ;  /* 0x0000001c15197220 */ /* 0x000fe20000400000 */
[--C-:B-----5:R-:W-:Y:S01]  /*0520*/  FADD R9, R9, R16.reuse ;  /* 0x0000001009097221 */ /* 0x120fe20000000000 */
[--C-:B------:R-:W-:Y:S01]  /*0530*/  FADD R8, R8, R16.reuse ;  /* 0x0000001008087221 */ /* 0x100fe20000000000 */
[--C-:B------:R-:W-:Y:S01]  /*0540*/  FADD R10, R10, R16.reuse ;  /* 0x000000100a0a7221 */ /* 0x100fe20000000000 */
[----:B------:R-:W-:Y:S01]  /*0550*/  FADD R11, R11, R16 ;  /* 0x000000100b0b7221 */ /* 0x000fe20000000000 */
[C-C-:B------:R-:W-:Y:S01]  /*0560*/  FFMA R22, R17.reuse, R24, R20.reuse ;  /* 0x0000001811167223 */ /* 0x140fe20000000014 */
[C-C-:B------:R-:W-:Y:S01]  /*0570*/  FFMA R21, R17.reuse, R27, R20.reuse ;  /* 0x0000001b11157223 */ /* 0x140fe20000000014 */
[C-C-:B------:R-:W-:Y:S01]  /*0580*/  FFMA R23, R17.reuse, R23, R20.reuse ;  /* 0x0000001711177223 */ /* 0x140fe20000000014 */
[----:B------:R-:W-:Y:S01]  /*0590*/  FFMA R17, R17, R25, R20 ;  /* 0x0000001911117223 */ /* 0x000fe20000000014 */
[C---:B------:R-:W-:Y:S01]  /*05a0*/  FADD R20, -R2.reuse, R9 ;  /* 0x0000000902147221 */ /* 0x040fe20000000100 */
[C---:B------:R-:W-:Y:S01]  /*05b0*/  FADD R16, -R2.reuse, R8 ;  /* 0x0000000802107221 */ /* 0x040fe20000000100 */
[C---:B------:R-:W-:Y:S01]  /*05c0*/  FADD R24, -R2.reuse, R10 ;  /* 0x0000000a02187221 */ /* 0x040fe20000000100 */
[----:B------:R-:W-:Y:S01]  /*05d0*/  FADD R2, -R2, R11 ;  /* 0x0000000b02027221 */ /* 0x000fe20000000100 */
[C---:B------:R-:W-:Y:S01]  /*05e0*/  FMUL R20, R5.reuse, R20 ;  /* 0x0000001405147220 */ /* 0x040fe20000400000 */
[C---:B------:R-:W-:Y:S01]  /*05f0*/  FMUL R29, R5.reuse, R16 ;  /* 0x00000010051d7220 */ /* 0x040fe20000400000 */
[C---:B------:R-:W-:Y:S01]  /*0600*/  FMUL R27, R5.reuse, R24 ;  /* 0x00000018051b7220 */ /* 0x040fe20000400000 */
[----:B------:R-:W-:Y:S01]  /*0610*/  FMUL R25, R5, R2 ;  /* 0x0000000205197220 */ /* 0x000fe20000400000 */
[C-C-:B------:R-:W-:Y:S01]  /*0620*/  FFMA R5, R3.reuse, R20, R4.reuse ;  /* 0x0000001403057223 */ /* 0x140fe20000000004 */
[C-C-:B------:R-:W-:Y:S01]  /*0630*/  FFMA R20, R3.reuse, R29, R4.reuse ;  /* 0x0000001d03147223 */ /* 0x140fe20000000004 */
[C-C-:B------:R-:W-:Y:S01]  /*0640*/  FFMA R24, R3.reuse, R27, R4.reuse ;  /* 0x0000001b03187223 */ /* 0x140fe20000000004 */
[----:B------:R-:W-:Y:S01]  /*0650*/  FFMA R25, R3, R25, R4 ;  /* 0x0000001903197223 */ /* 0x000fe20000000004 */
[----:B------:R-:W-:Y:S01]  /*0660*/  FSETP.GEU.AND P6, PT, R17, RZ, PT ;  /* 0x000000ff1100720b */ /* 0x000fe20003fce000 */
[----:B0-----:R-:W-:Y:S01]  /*0670*/  IMAD.WIDE R2, R0, 0x4, R18 ;  /* 0x0000000400027825 */ /* 0x001fe200078e0212 */
[----:B------:R-:W-:-:S02]  /*0680*/  FSETP.GEU.AND P0, PT, R23, RZ, PT ;  /* 0x000000ff1700720b */ /* 0x000fc40003f0e000 */
[----:B------:R-:W-:Y:S02]  /*0690*/  FSETP.GEU.AND P1, PT, R22, RZ, PT ;  /* 0x000000ff1600720b */ /* 0x000fe40003f2e000 */
[----:B------:R-:W-:Y:S02]  /*06a0*/  FSETP.GEU.AND P2, PT, R21, RZ, PT ;  /* 0x000000ff1500720b */ /* 0x000fe40003f4e000 */
[----:B------:R-:W-:Y:S02]  /*06b0*/  SEL R19, R17, RZ, P6 ;  /* 0x000000ff11137207 */ /* 0x000fe40003000000 */
[----:B------:R-:W-:Y:S02]  /*06c0*/  FSETP.GEU.AND P3, PT, R25, RZ, PT ;  /* 0x000000ff1900720b */ /* 0x000fe40003f6e000 */
[----:B------:R-:W-:Y:S02]  /*06d0*/  FSETP.GEU.AND P4, PT, R24, RZ, PT ;  /* 0x000000ff1800720b */ /* 0x000fe40003f8e000 */
[----:B------:R-:W-:-:S02]  /*06e0*/  FSETP.GEU.AND P5, PT, R5, RZ, PT ;  /* 0x000000ff0500720b */ /* 0x000fc40003fae000 */
[----:B------:R-:W-:Y:S02]  /*06f0*/  FSETP.GEU.AND P6, PT, R20, RZ, PT ;  /* 0x000000ff1400720b */ /* 0x000fe40003fce000 */
[----:B------:R-:W-:Y:S02]  /*0700*/  SEL R18, R23, RZ, P0 ;  /* 0x000000ff17127207 */ /* 0x000fe40000000000 */
[----:B------:R-:W-:Y:S02]  /*0710*/  SEL R17, R22, RZ, P1 ;  /* 0x000000ff16117207 */ /* 0x000fe40000800000 */
[----:B------:R-:W-:Y:S02]  /*0720*/  SEL R16, R21, RZ, P2 ;  /* 0x000000ff15107207 */ /* 0x000fe40001000000 */
[----:B------:R-:W-:Y:S02]  /*0730*/  SEL R23, R25, RZ, P3 ;  /* 0x000000ff19177207 */ /* 0x000fe40001800000 */
[----:B------:R-:W-:-:S02]  /*0740*/  SEL R22, R24, RZ, P4 ;  /* 0x000000ff18167207 */ /* 0x000fc40002000000 */
[----:B------:R-:W-:Y:S02]  /*0750*/  SEL R21, R5, RZ, P5 ;  /* 0x000000ff05157207 */ /* 0x000fe40002800000 */
[----:B------:R-:W-:Y:S01]  /*0760*/  SEL R20, R20, RZ, P6 ;  /* 0x000000ff14147207 */ /* 0x000fe20003000000 */
[----:B------:R-:W-:Y:S04]  /*0770*/  STG.E.128 desc[UR4][R6.64], R12 ;  /* 0x0000000c06007986 */ /* 0x000fe8000c101d04 */
[----:B------:R-:W-:Y:S04]  /*0780*/  STG.E.128 desc[UR4][R6.64+0x800], R8 ;  /* 0x0008000806007986 */ /* 0x000fe8000c101d04 */
[----:B------:R-:W-:Y:S04]  /*0790*/  STG.E.128 desc[UR4][R2.64], R16 ;  /* 0x0000001002007986 */ /* 0x000fe8000c101d04 */
[----:B------:R-:W-:Y:S01]  /*07a0*/  STG.E.128 desc[UR4][R2.64+0x800], R20 ;  /* 0x0008001402007986 */ /* 0x000fe2000c101d04 */
[----:B------:R-:W-:Y:S05]  /*07b0*/  EXIT ;  /* 0x000000000000794d */ /* 0x000fea0003800000 */
.L_x_0:
[----:B------:R-:W-:-:S00]  /*07c0*/  BRA `(.L_x_0) ;  /* 0xfffffffc00fc7947 */ /* 0x000fc0000383ffff */
[----:B------:R-:W-:-:S00]  /*07d0*/  NOP ;  /* 0x0000000000007918 */ /* 0x000fc00000000000 */
        /* <DEDUP_REMOVED lines=10> */
.L_x_1:


//--------------------- .nv.global.init           --------------------------
	.section	.nv.global.init,"aw",@progbits
.nv.global.init:
	.type		_$_str,@object
	.size		_$_str,(_$_str_$_2 - _$_str)
_$_str:
        /*0000*/ 	.byte	0x5f, 0x5f, 0x43, 0x55, 0x44, 0x41, 0x5f, 0x46, 0x54, 0x5a, 0x00
	.type		_$_str_$_2,@object
	.size		_$_str_$_2,(.L_1 - _$_str_$_2)
_$_str_$_2:
        /*000b*/ 	.byte	0x5f, 0x5f, 0x43, 0x55, 0x44, 0x41, 0x5f, 0x50, 0x52, 0x45, 0x43, 0x5f, 0x53, 0x51, 0x52, 0x54
        /*001b*/ 	.byte	0x00
.L_1:


//--------------------- .nv.constant0.triton_poi_fused__native_batch_norm_legit_no_training_convolution_relu_38 --------------------------
	.section	.nv.constant0.triton_poi_fused__native_batch_norm_legit_no_training_convolution_relu_38,"a",@progbits
	.sectionflags	@""
	.align	4
.nv.constant0.triton_poi_fused__native_batch_norm_legit_no_training_convolution_relu_38:
	.zero		588
